//
// Generated by NVIDIA NVVM Compiler
//
// Compiler Build ID: CL-36424714
// Cuda compilation tools, release 13.0, V13.0.88
// Based on NVVM 20.0.0
//

.version 9.0
.target sm_100
.address_size 64

	// .globl	_Z6vecAddPdS_S_ii

.visible .entry _Z6vecAddPdS_S_ii(
	.param .u64 .ptr .align 1 _Z6vecAddPdS_S_ii_param_0,
	.param .u64 .ptr .align 1 _Z6vecAddPdS_S_ii_param_1,
	.param .u64 .ptr .align 1 _Z6vecAddPdS_S_ii_param_2,
	.param .u32 _Z6vecAddPdS_S_ii_param_3,
	.param .u32 _Z6vecAddPdS_S_ii_param_4
)
{
	.reg .pred 	%p<2>;
	.reg .b32 	%r<7>;
	.reg .b64 	%rd<11>;
	.reg .b64 	%fd<5>;

	ld.param.u64 	%rd1, [_Z6vecAddPdS_S_ii_param_0];
	ld.param.u64 	%rd2, [_Z6vecAddPdS_S_ii_param_1];
	ld.param.u64 	%rd3, [_Z6vecAddPdS_S_ii_param_2];
	ld.param.u32 	%r3, [_Z6vecAddPdS_S_ii_param_3];
	ld.param.u32 	%r2, [_Z6vecAddPdS_S_ii_param_4];
	mov.u32 	%r4, %ctaid.x;
	mov.u32 	%r5, %ntid.x;
	mov.u32 	%r6, %tid.x;
	mad.lo.s32 	%r1, %r4, %r5, %r6;
	setp.ge.s32 	%p1, %r1, %r3;
	@%p1 bra 	$L__BB0_2;
	cvta.to.global.u64 	%rd4, %rd1;
	cvta.to.global.u64 	%rd5, %rd2;
	cvta.to.global.u64 	%rd6, %rd3;
	cvt.rn.f64.s32 	%fd1, %r2;
	mul.wide.s32 	%rd7, %r1, 8;
	add.s64 	%rd8, %rd4, %rd7;
	ld.global.f64 	%fd2, [%rd8];
	add.s64 	%rd9, %rd5, %rd7;
	ld.global.f64 	%fd3, [%rd9];
	fma.rn.f64 	%fd4, %fd2, %fd1, %fd3;
	add.s64 	%rd10, %rd6, %rd7;
	st.global.f64 	[%rd10], %fd4;
$L__BB0_2:
	ret;

}


// ===== COMPILED SASS (sm_100) =====

	.target	sm_100

	.elftype	@"ET_EXEC"


//--------------------- .note.nv.tkinfo           --------------------------
	.section	.note.nv.tkinfo,"",@"SHT_NOTE"
	.sectionflags	@"SHF_NOTE_NV_TKINFO"
	.tkinfo
        /*0018*/ 	.word	0x00000002
        /*0030*/ 	.string	""
        /*0030*/ 	.string	"ptxas"
        /*0030*/ 	.string	"Cuda compilation tools, release 13.0, V13.0.88"
        /*0030*/ 	.string	"Build cuda_13.0.r13.0/compiler.36424714_0"
        /*0030*/ 	.string	"-arch sm_100 -m 64 "



//--------------------- .note.nv.cuinfo           --------------------------
	.section	.note.nv.cuinfo,"",@"SHT_NOTE"
	.sectionflags	@"SHF_NOTE_NV_CUINFO"
        /*0018*/ 	.short	0x0002
        /*001a*/ 	.short	0x0064
        /*001c*/ 	.short	0x0082
	.zero		2


//--------------------- .nv.info                  --------------------------
	.section	.nv.info,"",@"SHT_CUDA_INFO"
	.align	4


	//----- nvinfo : EIATTR_REGCOUNT
	.align		4
        /*0000*/ 	.byte	0x04, 0x2f
        /*0002*/ 	.short	(.L_1 - .L_0)
	.align		4
.L_0:
        /*0004*/ 	.word	index@(_Z6vecAddPdS_S_ii)
        /*0008*/ 	.word	0x0000000e


	//----- nvinfo : EIATTR_FRAME_SIZE
	.align		4
.L_1:
        /*000c*/ 	.byte	0x04, 0x11
        /*000e*/ 	.short	(.L_3 - .L_2)
	.align		4
.L_2:
        /*0010*/ 	.word	index@(_Z6vecAddPdS_S_ii)
        /*0014*/ 	.word	0x00000000


	//----- nvinfo : EIATTR_MIN_STACK_SIZE
	.align		4
.L_3:
        /*0018*/ 	.byte	0x04, 0x12
        /*001a*/ 	.short	(.L_5 - .L_4)
	.align		4
.L_4:
        /*001c*/ 	.word	index@(_Z6vecAddPdS_S_ii)
        /*0020*/ 	.word	0x00000000
.L_5:


//--------------------- .nv.compat                --------------------------
	.section	.nv.compat,"",@"SHT_CUDA_COMPAT_INFO"
	.align	4
        /*0000*/ 	.byte	0x02, 0x09, 0x00, 0x00, 0x02, 0x02, 0x01, 0x00, 0x02, 0x05, 0x05, 0x00, 0x03, 0x07, 0x01, 0x01
        /*0010*/ 	.byte	0x02, 0x03, 0x00, 0x00, 0x02, 0x06, 0x01, 0x00, 0x04, 0x0b, 0x08, 0x00, 0x01, 0x00, 0x00, 0x00
        /*0020*/ 	.byte	0x00, 0x00, 0x00, 0x00


//--------------------- .nv.info._Z6vecAddPdS_S_ii --------------------------
	.section	.nv.info._Z6vecAddPdS_S_ii,"",@"SHT_CUDA_INFO"
	.sectionflags	@""
	.align	4


	//----- nvinfo : EIATTR_CUDA_API_VERSION
	.align		4
        /*0000*/ 	.byte	0x04, 0x37
        /*0002*/ 	.short	(.L_7 - .L_6)
.L_6:
        /*0004*/ 	.word	0x00000082


	//----- nvinfo : EIATTR_KPARAM_INFO
	.align		4
.L_7:
        /*0008*/ 	.byte	0x04, 0x17
        /*000a*/ 	.short	(.L_9 - .L_8)
.L_8:
        /*000c*/ 	.word	0x00000000
        /*0010*/ 	.short	0x0004
        /*0012*/ 	.short	0x001c
        /*0014*/ 	.byte	0x00, 0xf0, 0x11, 0x00


	//----- nvinfo : EIATTR_KPARAM_INFO
	.align		4
.L_9:
        /*0018*/ 	.byte	0x04, 0x17
        /*001a*/ 	.short	(.L_11 - .L_10)
.L_10:
        /*001c*/ 	.word	0x00000000
        /*0020*/ 	.short	0x0003
        /*0022*/ 	.short	0x0018
        /*0024*/ 	.byte	0x00, 0xf0, 0x11, 0x00


	//----- nvinfo : EIATTR_KPARAM_INFO
	.align		4
.L_11:
        /*0028*/ 	.byte	0x04, 0x17
        /*002a*/ 	.short	(.L_13 - .L_12)
.L_12:
        /*002c*/ 	.word	0x00000000
        /*0030*/ 	.short	0x0002
        /*0032*/ 	.short	0x0010
        /*0034*/ 	.byte	0x00, 0xf5, 0x21, 0x00


	//----- nvinfo : EIATTR_KPARAM_INFO
	.align		4
.L_13:
        /*0038*/ 	.byte	0x04, 0x17
        /*003a*/ 	.short	(.L_15 - .L_14)
.L_14:
        /*003c*/ 	.word	0x00000000
        /*0040*/ 	.short	0x0001
        /*0042*/ 	.short	0x0008
        /*0044*/ 	.byte	0x00, 0xf5, 0x21, 0x00


	//----- nvinfo : EIATTR_KPARAM_INFO
	.align		4
.L_15:
        /*0048*/ 	.byte	0x04, 0x17
        /*004a*/ 	.short	(.L_17 - .L_16)
.L_16:
        /*004c*/ 	.word	0x00000000
        /*0050*/ 	.short	0x0000
        /*0052*/ 	.short	0x0000
        /*0054*/ 	.byte	0x00, 0xf5, 0x21, 0x00


	//----- nvinfo : EIATTR_SPARSE_MMA_MASK
	.align		4
.L_17:
        /*0058*/ 	.byte	0x03, 0x50
        /*005a*/ 	.short	0x0000


	//----- nvinfo : EIATTR_MAXREG_COUNT
	.align		4
        /*005c*/ 	.byte	0x03, 0x1b
        /*005e*/ 	.short	0x00ff


	//----- nvinfo : EIATTR_MERCURY_ISA_VERSION
	.align		4
        /*0060*/ 	.byte	0x03, 0x5f
        /*0062*/ 	.short	0x0101


	//----- nvinfo : EIATTR_VRC_CTA_INIT_COUNT
	.align		4
        /*0064*/ 	.byte	0x02, 0x4a
	.zero		1
	.zero		1


	//----- nvinfo : EIATTR_EXIT_INSTR_OFFSETS
	.align		4
        /*0068*/ 	.byte	0x04, 0x1c
        /*006a*/ 	.short	(.L_19 - .L_18)


	//   ....[0]....
.L_18:
        /*006c*/ 	.word	0x00000070


	//   ....[1]....
        /*0070*/ 	.word	0x00000150


	//----- nvinfo : EIATTR_CBANK_PARAM_SIZE
	.align		4
.L_19:
        /*0074*/ 	.byte	0x03, 0x19
        /*0076*/ 	.short	0x0020


	//----- nvinfo : EIATTR_PARAM_CBANK
	.align		4
        /*0078*/ 	.byte	0x04, 0x0a
        /*007a*/ 	.short	(.L_21 - .L_20)
	.align		4
.L_20:
        /*007c*/ 	.word	index@(.nv.constant0._Z6vecAddPdS_S_ii)
        /*0080*/ 	.short	0x0380
        /*0082*/ 	.short	0x0020


	//----- nvinfo : EIATTR_SW_WAR
	.align		4
.L_21:
        /*0084*/ 	.byte	0x04, 0x36
        /*0086*/ 	.short	(.L_23 - .L_22)
.L_22:
        /*0088*/ 	.word	0x00000008
.L_23:


//--------------------- .nv.callgraph             --------------------------
	.section	.nv.callgraph,"",@"SHT_CUDA_CALLGRAPH"
	.align	4
	.sectionentsize	8
	.align		4
        /*0000*/ 	.word	0x00000000
	.align		4
        /*0004*/ 	.word	0xffffffff
	.align		4
        /*0008*/ 	.word	0x00000000
	.align		4
        /*000c*/ 	.word	0xfffffffe
	.align		4
        /*0010*/ 	.word	0x00000000
	.align		4
        /*0014*/ 	.word	0xfffffffd
	.align		4
        /*0018*/ 	.word	0x00000000
	.align		4
        /*001c*/ 	.word	0xfffffffc


//--------------------- .text._Z6vecAddPdS_S_ii   --------------------------
	.section	.text._Z6vecAddPdS_S_ii,"ax",@progbits
	.align	128
        .global         _Z6vecAddPdS_S_ii
        .type           _Z6vecAddPdS_S_ii,@function
        .size           _Z6vecAddPdS_S_ii,(.L_x_1 - _Z6vecAddPdS_S_ii)
        .other          _Z6vecAddPdS_S_ii,@"STO_CUDA_ENTRY STV_DEFAULT"
_Z6vecAddPdS_S_ii:
.text._Z6vecAddPdS_S_ii:
[----:B------:R-:W-:Y:S01]  /*0000*/  LDC R1, c[0x0][0x37c] ;  /* 0x0000df00ff017b82 */ /* 0x000fe20000000800 */
[----:B------:R-:W0:Y:S07]  /*0010*/  S2R R0, SR_TID.X ;  /* 0x0000000000007919 */ /* 0x000e2e0000002100 */
[----:B------:R-:W0:Y:S01]  /*0020*/  S2UR UR4, SR_CTAID.X ;  /* 0x00000000000479c3 */ /* 0x000e220000002500 */
[----:B------:R-:W1:Y:S07]  /*0030*/  LDCU UR5, c[0x0][0x398] ;  /* 0x00007300ff0577ac */ /* 0x000e6e0008000800 */
[----:B------:R-:W0:Y:S02]  /*0040*/  LDC R11, c[0x0][0x360] ;  /* 0x0000d800ff0b7b82 */ /* 0x000e240000000800 */
[----:B0-----:R-:W-:-:S05]  /*0050*/  IMAD R11, R11, UR4, R0 ;  /* 0x000000040b0b7c24 */ /* 0x001fca000f8e0200 */
[----:B-1----:R-:W-:-:S13]  /*0060*/  ISETP.GE.AND P0, PT, R11, UR5, PT ;  /* 0x000000050b007c0c */ /* 0x002fda000bf06270 */
[----:B------:R-:W-:Y:S05]  /*0070*/  @P0 EXIT ;  /* 0x000000000000094d */ /* 0x000fea0003800000 */
[----:B------:R-:W0:Y:S01]  /*0080*/  LDC.64 R4, c[0x0][0x380] ;  /* 0x0000e000ff047b82 */ /* 0x000e220000000a00 */
[----:B------:R-:W1:Y:S01]  /*0090*/  LDCU.64 UR4, c[0x0][0x358] ;  /* 0x00006b00ff0477ac */ /* 0x000e620008000a00 */
[----:B------:R-:W2:Y:S06]  /*00a0*/  LDCU UR6, c[0x0][0x39c] ;  /* 0x00007380ff0677ac */ /* 0x000eac0008000800 */
[----:B------:R-:W3:Y:S08]  /*00b0*/  LDC.64 R6, c[0x0][0x388] ;  /* 0x0000e200ff067b82 */ /* 0x000ef00000000a00 */
[----:B------:R-:W4:Y:S01]  /*00c0*/  LDC.64 R8, c[0x0][0x390] ;  /* 0x0000e400ff087b82 */ /* 0x000f220000000a00 */
[----:B0-----:R-:W-:-:S06]  /*00d0*/  IMAD.WIDE R4, R11, 0x8, R4 ;  /* 0x000000080b047825 */ /* 0x001fcc00078e0204 */
[----:B-1----:R-:W5:Y:S01]  /*00e0*/  LDG.E.64 R4, desc[UR4][R4.64] ;  /* 0x0000000404047981 */ /* 0x002f62000c1e1b00 */
[----:B---3--:R-:W-:-:S06]  /*00f0*/  IMAD.WIDE R6, R11, 0x8, R6 ;  /* 0x000000080b067825 */ /* 0x008fcc00078e0206 */
[----:B------:R-:W5:Y:S01]  /*0100*/  LDG.E.64 R6, desc[UR4][R6.64] ;  /* 0x0000000406067981 */ /* 0x000f62000c1e1b00 */
[----:B--2---:R-:W5:Y:S01]  /*0110*/  I2F.F64 R2, UR6 ;  /* 0x0000000600027d12 */ /* 0x004f620008201c00 */
[----:B----4-:R-:W-:Y:S01]  /*0120*/  IMAD.WIDE R8, R11, 0x8, R8 ;  /* 0x000000080b087825 */ /* 0x010fe200078e0208 */
[----:B-----5:R-:W-:-:S07]  /*0130*/  DFMA R2, R2, R4, R6 ;  /* 0x000000040202722b */ /* 0x020fce0000000006 */
[----:B------:R-:W-:Y:S01]  /*0140*/  STG.E.64 desc[UR4][R8.64], R2 ;  /* 0x0000000208007986 */ /* 0x000fe2000c101b04 */
[----:B------:R-:W-:Y:S05]  /*0150*/  EXIT ;  /* 0x000000000000794d */ /* 0x000fea0003800000 */
.L_x_0:
[----:B------:R-:W-:-:S00]  /*0160*/  BRA `(.L_x_0) ;  /* 0xfffffffc00fc7947 */ /* 0x000fc0000383ffff */
[----:B------:R-:W-:-:S00]  /*0170*/  NOP ;  /* 0x0000000000007918 */ /* 0x000fc00000000000 */
        /* <DEDUP_REMOVED lines=8> */
.L_x_1:


//--------------------- .nv.shared.reserved.0     --------------------------
	.section	.nv.shared.reserved.0,"aw",@nobits
	.weak		__nv_reservedSMEM_offset_0_alias
	.size		__nv_reservedSMEM_offset_0_alias, 0, 64
	.other		__nv_reservedSMEM_offset_0_alias,@"STO_CUDA_RESERVED_SHARED STV_DEFAULT"
__nv_reservedSMEM_offset_0_alias:
	.zero		0
	.zero		64


//--------------------- .nv.constant0._Z6vecAddPdS_S_ii --------------------------
	.section	.nv.constant0._Z6vecAddPdS_S_ii,"a",@progbits
	.sectionflags	@""
	.align	4
.nv.constant0._Z6vecAddPdS_S_ii:
	.zero		928


//--------------------- SYMBOLS --------------------------

	.type		.nv.reservedSmem.offset0,@object
	.size		.nv.reservedSmem.offset0,0x4
